	.headerflags	@"EF_CUDA_TEXMODE_UNIFIED EF_CUDA_64BIT_ADDRESS EF_CUDA_ACCELERATORS EF_CUDA_SM90 EF_CUDA_VIRTUAL_SM(EF_CUDA_SM90)"
	.elftype	@"ET_EXEC"


//--------------------- .nv.info                  --------------------------
	.section	.nv.info,"",@"SHT_CUDA_INFO"
	.align	4


	//----- nvinfo : EIATTR_REGCOUNT
	.align		4
        /*0000*/ 	.byte	0x04, 0x2f
        /*0002*/ 	.short	(.L_1 - .L_0)
	.align		4
.L_0:
        /*0004*/ 	.word	index@(triton_poi_fused_hardtanh_backward_mul_sigmoid_40)
        /*0008*/ 	.word	0x0000000b


	//----- nvinfo : EIATTR_MIN_STACK_SIZE
	.align		4
.L_1:
        /*000c*/ 	.byte	0x04, 0x12
        /*000e*/ 	.short	(.L_3 - .L_2)
	.align		4
.L_2:
        /*0010*/ 	.word	index@(triton_poi_fused_hardtanh_backward_mul_sigmoid_40)
        /*0014*/ 	.word	0x00000000


	//----- nvinfo : EIATTR_FRAME_SIZE
	.align		4
.L_3:
        /*0018*/ 	.byte	0x04, 0x11
        /*001a*/ 	.short	(.L_5 - .L_4)
	.align		4
.L_4:
        /*001c*/ 	.word	index@(triton_poi_fused_hardtanh_backward_mul_sigmoid_40)
        /*0020*/ 	.word	0x00000000


	//----- nvinfo : EIATTR_MIN_STACK_SIZE
	.align		4
.L_5:
        /*0024*/ 	.byte	0x04, 0x12
        /*0026*/ 	.short	(.L_7 - .L_6)
	.align		4
.L_6:
        /*0028*/ 	.word	index@(triton_poi_fused_hardtanh_backward_mul_sigmoid_40)
        /*002c*/ 	.word	0x00000000
.L_7:


//--------------------- .nv.info.triton_poi_fused_hardtanh_backward_mul_sigmoid_40 --------------------------
	.section	.nv.info.triton_poi_fused_hardtanh_backward_mul_sigmoid_40,"",@"SHT_CUDA_INFO"
	.sectionflags	@""
	.align	4


	//----- nvinfo : EIATTR_CUDA_API_VERSION
	.align		4
        /*0000*/ 	.byte	0x04, 0x37
        /*0002*/ 	.short	(.L_9 - .L_8)
.L_8:
        /*0004*/ 	.word	0x0000007c


	//----- nvinfo : EIATTR_KPARAM_INFO
	.align		4
.L_9:
        /*0008*/ 	.byte	0x04, 0x17
        /*000a*/ 	.short	(.L_11 - .L_10)
.L_10:
        /*000c*/ 	.word	0x00000000
        /*0010*/ 	.short	0x0003
        /*0012*/ 	.short	0x0018
        /*0014*/ 	.byte	0x00, 0xf0, 0x11, 0x00


	//----- nvinfo : EIATTR_KPARAM_INFO
	.align		4
.L_11:
        /*0018*/ 	.byte	0x04, 0x17
        /*001a*/ 	.short	(.L_13 - .L_12)
.L_12:
        /*001c*/ 	.word	0x00000000
        /*0020*/ 	.short	0x0002
        /*0022*/ 	.short	0x0010
        /*0024*/ 	.byte	0x00, 0xf4, 0x21, 0x00


	//----- nvinfo : EIATTR_KPARAM_INFO
	.align		4
.L_13:
        /*0028*/ 	.byte	0x04, 0x17
        /*002a*/ 	.short	(.L_15 - .L_14)
.L_14:
        /*002c*/ 	.word	0x00000000
        /*0030*/ 	.short	0x0001
        /*0032*/ 	.short	0x0008
        /*0034*/ 	.byte	0x00, 0xf4, 0x21, 0x00


	//----- nvinfo : EIATTR_KPARAM_INFO
	.align		4
.L_15:
        /*0038*/ 	.byte	0x04, 0x17
        /*003a*/ 	.short	(.L_17 - .L_16)
.L_16:
        /*003c*/ 	.word	0x00000000
        /*0040*/ 	.short	0x0000
        /*0042*/ 	.short	0x0000
        /*0044*/ 	.byte	0x00, 0xf4, 0x21, 0x00


	//----- nvinfo : EIATTR_SPARSE_MMA_MASK
	.align		4
.L_17:
        /*0048*/ 	.byte	0x03, 0x50
        /*004a*/ 	.short	0x0000


	//----- nvinfo : EIATTR_MAXREG_COUNT
	.align		4
        /*004c*/ 	.byte	0x03, 0x1b
        /*004e*/ 	.short	0x00ff


	//----- nvinfo : EIATTR_EXIT_INSTR_OFFSETS
	.align		4
        /*0050*/ 	.byte	0x04, 0x1c
        /*0052*/ 	.short	(.L_19 - .L_18)


	//   ....[0]....
.L_18:
        /*0054*/ 	.word	0x00000290


	//   ....[1]....
        /*0058*/ 	.word	0x000002b0


	//----- nvinfo : EIATTR_REQNTID
	.align		4
.L_19:
        /*005c*/ 	.byte	0x04, 0x10
        /*005e*/ 	.short	(.L_21 - .L_20)
.L_20:
        /*0060*/ 	.word	0x00000080
        /*0064*/ 	.word	0x00000001
        /*0068*/ 	.word	0x00000001


	//----- nvinfo : EIATTR_CBANK_PARAM_SIZE
	.align		4
.L_21:
        /*006c*/ 	.byte	0x03, 0x19
        /*006e*/ 	.short	0x001c


	//----- nvinfo : EIATTR_PARAM_CBANK
	.align		4
        /*0070*/ 	.byte	0x04, 0x0a
        /*0072*/ 	.short	(.L_23 - .L_22)
	.align		4
.L_22:
        /*0074*/ 	.word	index@(.nv.constant0.triton_poi_fused_hardtanh_backward_mul_sigmoid_40)
        /*0078*/ 	.short	0x0210
        /*007a*/ 	.short	0x001c


	//----- nvinfo : EIATTR_SW_WAR
	.align		4
.L_23:
        /*007c*/ 	.byte	0x04, 0x36
        /*007e*/ 	.short	(.L_25 - .L_24)
.L_24:
        /*0080*/ 	.word	0x00000008
.L_25:


//--------------------- .nv.callgraph             --------------------------
	.section	.nv.callgraph,"",@"SHT_CUDA_CALLGRAPH"
	.align	4
	.sectionentsize	8
	.align		4
        /*0000*/ 	.word	0x00000000
	.align		4
        /*0004*/ 	.word	0xffffffff
	.align		4
        /*0008*/ 	.word	0x00000000
	.align		4
        /*000c*/ 	.word	0xfffffffe
	.align		4
        /*0010*/ 	.word	0x00000000
	.align		4
        /*0014*/ 	.word	0xfffffffd
	.align		4
        /*0018*/ 	.word	0x00000000
	.align		4
        /*001c*/ 	.word	0xfffffffc


//--------------------- .text.triton_poi_fused_hardtanh_backward_mul_sigmoid_40 --------------------------
	.section	.text.triton_poi_fused_hardtanh_backward_mul_sigmoid_40,"ax",@progbits
	.align	128
        .global         triton_poi_fused_hardtanh_backward_mul_sigmoid_40
        .type           triton_poi_fused_hardtanh_backward_mul_sigmoid_40,@function
        .size           triton_poi_fused_hardtanh_backward_mul_sigmoid_40,(.L_x_1 - triton_poi_fused_hardtanh_backward_mul_sigmoid_40)
        .other          triton_poi_fused_hardtanh_backward_mul_sigmoid_40,@"STO_CUDA_ENTRY STV_DEFAULT"
triton_poi_fused_hardtanh_backward_mul_sigmoid_40:
.text.triton_poi_fused_hardtanh_backward_mul_sigmoid_40:
[----:B------:R-:W0:Y:S02]  /*0000*/  LDC R1, c[0x0][0x28] ;  /* 0x00000a00ff017b82 */ /* 0x000e240000000800 */
[----:B------:R-:W1:Y:S01]  /*0010*/  S2R R0, SR_TID.X ;  /* 0x0000000000007919 */ /* 0x000e620000002100 */
[----:B------:R-:W2:Y:S01]  /*0020*/  LDC.64 R4, c[0x0][0x218] ;  /* 0x00008600ff047b82 */ /* 0x000ea20000000a00 */
[----:B------:R-:W-:Y:S01]  /*0030*/  IMAD.MOV.U32 R6, RZ, RZ, RZ ;  /* 0x000000ffff067224 */ /* 0x000fe200078e00ff */
[----:B------:R-:W-:Y:S01]  /*0040*/  ULDC.64 UR4, c[0x0][0x208] ;  /* 0x0000820000047ab9 */ /* 0x000fe20000000a00 */
[----:B------:R-:W3:Y:S01]  /*0050*/  S2R R7, SR_CTAID.X ;  /* 0x0000000000077919 */ /* 0x000ee20000002500 */
[----:B------:R-:W-:Y:S01]  /*0060*/  ULDC.64 UR6, c[0x0][0x220] ;  /* 0x0000880000067ab9 */ /* 0x000fe20000000a00 */
[----:B-1----:R-:W-:-:S05]  /*0070*/  LOP3.LUT R0, R0, 0x7f, RZ, 0xc0, !PT ;  /* 0x0000007f00007812 */ /* 0x002fca00078ec0ff */
[----:B---3--:R-:W-:-:S04]  /*0080*/  IMAD R7, R7, 0x80, R0 ;  /* 0x0000008007077824 */ /* 0x008fc800078e0200 */
[C---:B------:R-:W-:Y:S01]  /*0090*/  IMAD.HI R0, R7.reuse, 0x4bda12f7, RZ ;  /* 0x4bda12f707007827 */ /* 0x040fe200078e02ff */
[----:B------:R-:W-:-:S04]  /*00a0*/  ISETP.GE.AND P1, PT, R7, 0x6c00, PT ;  /* 0x00006c000700780c */ /* 0x000fc80003f26270 */
[----:B------:R-:W-:-:S04]  /*00b0*/  SHF.R.U32.HI R3, RZ, 0x1f, R0 ;  /* 0x0000001fff037819 */ /* 0x000fc80000011600 */
[CC--:B------:R-:W-:Y:S02]  /*00c0*/  LEA.HI.SX32 R2, R0.reuse, R3.reuse, 0x19 ;  /* 0x0000000300027211 */ /* 0x0c0fe400078fcaff */
[----:B------:R-:W-:-:S03]  /*00d0*/  LEA.HI.SX32 R3, R0, R3, 0x15 ;  /* 0x0000000300037211 */ /* 0x000fc600078faaff */
[----:B------:R-:W-:-:S04]  /*00e0*/  IMAD R2, R2, -0x1b0, R7 ;  /* 0xfffffe5002027824 */ /* 0x000fc800078e0207 */
[----:B------:R-:W-:-:S04]  /*00f0*/  IMAD R3, R3, 0x1b0, R2 ;  /* 0x000001b003037824 */ /* 0x000fc800078e0202 */
[----:B--2---:R-:W-:Y:S02]  /*0100*/  IMAD.WIDE R4, R3, 0x4, R4 ;  /* 0x0000000403047825 */ /* 0x004fe400078e0204 */
[----:B------:R-:W1:Y:S03]  /*0110*/  LDC.64 R2, c[0x0][0x210] ;  /* 0x00008400ff027b82 */ /* 0x000e660000000a00 */
[----:B------:R-:W2:Y:S01]  /*0120*/  @!P1 LDG.E.EL R6, desc[UR4][R4.64] ;  /* 0x0000000404069981 */ /* 0x000ea2000c2e1900 */
[----:B------:R-:W-:Y:S01]  /*0130*/  HFMA2.MMA R0, -RZ, RZ, 0, 0 ;  /* 0x00000000ff007435 */ /* 0x000fe200000001ff */
[----:B-1----:R-:W-:-:S09]  /*0140*/  IMAD.WIDE R2, R7, 0x4, R2 ;  /* 0x0000000407027825 */ /* 0x002fd200078e0202 */
[----:B------:R1:W3:Y:S02]  /*0150*/  @!P1 LDG.E R0, desc[UR4][R2.64] ;  /* 0x0000000402009981 */ /* 0x0002e4000c1e1900 */
[----:B-1----:R-:W-:Y:S02]  /*0160*/  MOV R3, 0x3e800000 ;  /* 0x3e80000000037802 */ /* 0x002fe40000000f00 */
[----:B------:R-:W-:Y:S01]  /*0170*/  IADD3 R2, P2, R7, UR6, RZ ;  /* 0x0000000607027c10 */ /* 0x000fe2000ff5e0ff */
[----:B--2---:R-:W-:-:S04]  /*0180*/  FADD R6, RZ, -R6 ;  /* 0x80000006ff067221 */ /* 0x004fc80000000000 */
[----:B------:R-:W-:-:S05]  /*0190*/  FMUL R6, R6, 1.4426950216293334961 ;  /* 0x3fb8aa3b06067820 */ /* 0x000fca0000400000 */
[----:B------:R-:W-:-:S13]  /*01a0*/  FSETP.GEU.AND P0, PT, R6, -126, PT ;  /* 0xc2fc00000600780b */ /* 0x000fda0003f0e000 */
[----:B------:R-:W-:-:S04]  /*01b0*/  @!P0 FMUL R6, R6, 0.5 ;  /* 0x3f00000006068820 */ /* 0x000fc80000400000 */
[----:B------:R-:W1:Y:S02]  /*01c0*/  MUFU.EX2 R8, R6 ;  /* 0x0000000600087308 */ /* 0x000e640000000800 */
[----:B-1----:R-:W-:-:S04]  /*01d0*/  @!P0 FMUL R8, R8, R8 ;  /* 0x0000000808088220 */ /* 0x002fc80000400000 */
[----:B------:R-:W-:-:S05]  /*01e0*/  FADD R8, R8, 1 ;  /* 0x3f80000008087421 */ /* 0x000fca0000000000 */
[----:B------:R-:W-:-:S04]  /*01f0*/  FSETP.GT.AND P0, PT, R8, 8.50705917302346158658e+37, PT ;  /* 0x7e8000000800780b */ /* 0x000fc80003f04000 */
[----:B------:R-:W-:-:S09]  /*0200*/  FSEL R3, R3, 1, P0 ;  /* 0x3f80000003037808 */ /* 0x000fd20000000000 */
[----:B------:R-:W-:-:S06]  /*0210*/  @P0 FMUL R8, R8, 0.25 ;  /* 0x3e80000008080820 */ /* 0x000fcc0000400000 */
[----:B------:R-:W1:Y:S02]  /*0220*/  MUFU.RCP R8, R8 ;  /* 0x0000000800087308 */ /* 0x000e640000001000 */
[----:B-1----:R-:W-:-:S04]  /*0230*/  FMUL R3, R8, R3 ;  /* 0x0000000308037220 */ /* 0x002fc80000400000 */
[----:B---3--:R-:W-:Y:S01]  /*0240*/  FMUL R0, R3, R0 ;  /* 0x0000000003007220 */ /* 0x008fe20000400000 */
[----:B------:R-:W-:-:S04]  /*0250*/  LEA.HI.X.SX32 R3, R7, UR7, 0x1, P2 ;  /* 0x0000000707037c11 */ /* 0x000fc800090f0eff */
[----:B------:R-:W-:-:S04]  /*0260*/  FSETP.GE.AND P0, PT, R0, 6, PT ;  /* 0x40c000000000780b */ /* 0x000fc80003f06000 */
[----:B------:R-:W-:-:S04]  /*0270*/  FSETP.LE.OR P0, PT, R0, RZ, P0 ;  /* 0x000000ff0000720b */ /* 0x000fc80000703400 */
[----:B------:R-:W-:Y:S01]  /*0280*/  SEL R5, RZ, 0x1, !P0 ;  /* 0x00000001ff057807 */ /* 0x000fe20004000000 */
[----:B------:R-:W-:Y:S08]  /*0290*/  @P1 EXIT ;  /* 0x000000000000194d */ /* 0x000ff00003800000 */
[----:B------:R-:W-:Y:S01]  /*02a0*/  STG.E.U8 desc[UR4][R2.64], R5 ;  /* 0x0000000502007986 */ /* 0x000fe2000c101104 */
[----:B------:R-:W-:Y:S05]  /*02b0*/  EXIT ;  /* 0x000000000000794d */ /* 0x000fea0003800000 */
.L_x_0:
[----:B------:R-:W-:-:S00]  /*02c0*/  BRA `(.L_x_0) ;  /* 0xfffffffc00fc7947 */ /* 0x000fc0000383ffff */
[----:B------:R-:W-:-:S00]  /*02d0*/  NOP ;  /* 0x0000000000007918 */ /* 0x000fc00000000000 */
        /* <DEDUP_REMOVED lines=10> */
.L_x_1:


//--------------------- .nv.constant0.triton_poi_fused_hardtanh_backward_mul_sigmoid_40 --------------------------
	.section	.nv.constant0.triton_poi_fused_hardtanh_backward_mul_sigmoid_40,"a",@progbits
	.sectionflags	@""
	.align	4
.nv.constant0.triton_poi_fused_hardtanh_backward_mul_sigmoid_40:
	.zero		556
